//
// Generated by NVIDIA NVVM Compiler
//
// Compiler Build ID: CL-36424714
// Cuda compilation tools, release 13.0, V13.0.88
// Based on NVVM 20.0.0
//

.version 9.0
.target sm_100
.address_size 64

	// .globl	_Z16reverse_dinamicoPii
.extern .shared .align 16 .b8 s[];

.visible .entry _Z16reverse_dinamicoPii(
	.param .u64 .ptr .align 1 _Z16reverse_dinamicoPii_param_0,
	.param .u32 _Z16reverse_dinamicoPii_param_1
)
{
	.reg .pred 	%p<2>;
	.reg .b32 	%r<15>;
	.reg .b64 	%rd<5>;

	ld.param.u64 	%rd1, [_Z16reverse_dinamicoPii_param_0];
	ld.param.u32 	%r4, [_Z16reverse_dinamicoPii_param_1];
	mov.u32 	%r5, %ctaid.x;
	mov.u32 	%r1, %ntid.x;
	mov.u32 	%r2, %tid.x;
	mad.lo.s32 	%r3, %r5, %r1, %r2;
	setp.ge.s32 	%p1, %r3, %r4;
	@%p1 bra 	$L__BB0_2;
	cvta.to.global.u64 	%rd2, %rd1;
	mul.wide.s32 	%rd3, %r3, 4;
	add.s64 	%rd4, %rd2, %rd3;
	ld.global.u32 	%r6, [%rd4];
	shl.b32 	%r7, %r2, 2;
	mov.u32 	%r8, s;
	add.s32 	%r9, %r8, %r7;
	st.shared.u32 	[%r9], %r6;
	bar.sync 	0;
	not.b32 	%r10, %r2;
	add.s32 	%r11, %r1, %r10;
	shl.b32 	%r12, %r11, 2;
	add.s32 	%r13, %r8, %r12;
	ld.shared.u32 	%r14, [%r13];
	st.global.u32 	[%rd4], %r14;
$L__BB0_2:
	ret;

}


// ===== COMPILED SASS (sm_100) =====

	.target	sm_100

	.elftype	@"ET_EXEC"


//--------------------- .note.nv.tkinfo           --------------------------
	.section	.note.nv.tkinfo,"",@"SHT_NOTE"
	.sectionflags	@"SHF_NOTE_NV_TKINFO"
	.tkinfo
        /*0018*/ 	.word	0x00000002
        /*0030*/ 	.string	""
        /*0030*/ 	.string	"ptxas"
        /*0030*/ 	.string	"Cuda compilation tools, release 13.0, V13.0.88"
        /*0030*/ 	.string	"Build cuda_13.0.r13.0/compiler.36424714_0"
        /*0030*/ 	.string	"-arch sm_100 -m 64 "



//--------------------- .note.nv.cuinfo           --------------------------
	.section	.note.nv.cuinfo,"",@"SHT_NOTE"
	.sectionflags	@"SHF_NOTE_NV_CUINFO"
        /*0018*/ 	.short	0x0002
        /*001a*/ 	.short	0x0064
        /*001c*/ 	.short	0x0082
	.zero		2


//--------------------- .nv.info                  --------------------------
	.section	.nv.info,"",@"SHT_CUDA_INFO"
	.align	4


	//----- nvinfo : EIATTR_REGCOUNT
	.align		4
        /*0000*/ 	.byte	0x04, 0x2f
        /*0002*/ 	.short	(.L_1 - .L_0)
	.align		4
.L_0:
        /*0004*/ 	.word	index@(_Z16reverse_dinamicoPii)
        /*0008*/ 	.word	0x0000000a


	//----- nvinfo : EIATTR_FRAME_SIZE
	.align		4
.L_1:
        /*000c*/ 	.byte	0x04, 0x11
        /*000e*/ 	.short	(.L_3 - .L_2)
	.align		4
.L_2:
        /*0010*/ 	.word	index@(_Z16reverse_dinamicoPii)
        /*0014*/ 	.word	0x00000000


	//----- nvinfo : EIATTR_MIN_STACK_SIZE
	.align		4
.L_3:
        /*0018*/ 	.byte	0x04, 0x12
        /*001a*/ 	.short	(.L_5 - .L_4)
	.align		4
.L_4:
        /*001c*/ 	.word	index@(_Z16reverse_dinamicoPii)
        /*0020*/ 	.word	0x00000000
.L_5:


//--------------------- .nv.compat                --------------------------
	.section	.nv.compat,"",@"SHT_CUDA_COMPAT_INFO"
	.align	4
        /*0000*/ 	.byte	0x02, 0x09, 0x00, 0x00, 0x02, 0x02, 0x01, 0x00, 0x02, 0x05, 0x05, 0x00, 0x03, 0x07, 0x01, 0x01
        /*0010*/ 	.byte	0x02, 0x03, 0x00, 0x00, 0x02, 0x06, 0x01, 0x00, 0x04, 0x0b, 0x08, 0x00, 0x09, 0x00, 0x00, 0x00
        /*0020*/ 	.byte	0x00, 0x00, 0x00, 0x00


//--------------------- .nv.info._Z16reverse_dinamicoPii --------------------------
	.section	.nv.info._Z16reverse_dinamicoPii,"",@"SHT_CUDA_INFO"
	.sectionflags	@""
	.align	4


	//----- nvinfo : EIATTR_CUDA_API_VERSION
	.align		4
        /*0000*/ 	.byte	0x04, 0x37
        /*0002*/ 	.short	(.L_7 - .L_6)
.L_6:
        /*0004*/ 	.word	0x00000082


	//----- nvinfo : EIATTR_KPARAM_INFO
	.align		4
.L_7:
        /*0008*/ 	.byte	0x04, 0x17
        /*000a*/ 	.short	(.L_9 - .L_8)
.L_8:
        /*000c*/ 	.word	0x00000000
        /*0010*/ 	.short	0x0001
        /*0012*/ 	.short	0x0008
        /*0014*/ 	.byte	0x00, 0xf0, 0x11, 0x00


	//----- nvinfo : EIATTR_KPARAM_INFO
	.align		4
.L_9:
        /*0018*/ 	.byte	0x04, 0x17
        /*001a*/ 	.short	(.L_11 - .L_10)
.L_10:
        /*001c*/ 	.word	0x00000000
        /*0020*/ 	.short	0x0000
        /*0022*/ 	.short	0x0000
        /*0024*/ 	.byte	0x00, 0xf5, 0x21, 0x00


	//----- nvinfo : EIATTR_SPARSE_MMA_MASK
	.align		4
.L_11:
        /*0028*/ 	.byte	0x03, 0x50
        /*002a*/ 	.short	0x0000


	//----- nvinfo : EIATTR_MAXREG_COUNT
	.align		4
        /*002c*/ 	.byte	0x03, 0x1b
        /*002e*/ 	.short	0x00ff


	//----- nvinfo : EIATTR_NUM_BARRIERS
	.align		4
        /*0030*/ 	.byte	0x02, 0x4c
        /*0032*/ 	.byte	0x01
	.zero		1


	//----- nvinfo : EIATTR_MERCURY_ISA_VERSION
	.align		4
        /*0034*/ 	.byte	0x03, 0x5f
        /*0036*/ 	.short	0x0101


	//----- nvinfo : EIATTR_VRC_CTA_INIT_COUNT
	.align		4
        /*0038*/ 	.byte	0x02, 0x4a
	.zero		1
	.zero		1


	//----- nvinfo : EIATTR_EXIT_INSTR_OFFSETS
	.align		4
        /*003c*/ 	.byte	0x04, 0x1c
        /*003e*/ 	.short	(.L_13 - .L_12)


	//   ....[0]....
.L_12:
        /*0040*/ 	.word	0x00000070


	//   ....[1]....
        /*0044*/ 	.word	0x00000170


	//----- nvinfo : EIATTR_CBANK_PARAM_SIZE
	.align		4
.L_13:
        /*0048*/ 	.byte	0x03, 0x19
        /*004a*/ 	.short	0x000c


	//----- nvinfo : EIATTR_PARAM_CBANK
	.align		4
        /*004c*/ 	.byte	0x04, 0x0a
        /*004e*/ 	.short	(.L_15 - .L_14)
	.align		4
.L_14:
        /*0050*/ 	.word	index@(.nv.constant0._Z16reverse_dinamicoPii)
        /*0054*/ 	.short	0x0380
        /*0056*/ 	.short	0x000c


	//----- nvinfo : EIATTR_SW_WAR
	.align		4
.L_15:
        /*0058*/ 	.byte	0x04, 0x36
        /*005a*/ 	.short	(.L_17 - .L_16)
.L_16:
        /*005c*/ 	.word	0x00000008
.L_17:


//--------------------- .nv.callgraph             --------------------------
	.section	.nv.callgraph,"",@"SHT_CUDA_CALLGRAPH"
	.align	4
	.sectionentsize	8
	.align		4
        /*0000*/ 	.word	0x00000000
	.align		4
        /*0004*/ 	.word	0xffffffff
	.align		4
        /*0008*/ 	.word	0x00000000
	.align		4
        /*000c*/ 	.word	0xfffffffe
	.align		4
        /*0010*/ 	.word	0x00000000
	.align		4
        /*0014*/ 	.word	0xfffffffd
	.align		4
        /*0018*/ 	.word	0x00000000
	.align		4
        /*001c*/ 	.word	0xfffffffc


//--------------------- .text._Z16reverse_dinamicoPii --------------------------
	.section	.text._Z16reverse_dinamicoPii,"ax",@progbits
	.align	128
        .global         _Z16reverse_dinamicoPii
        .type           _Z16reverse_dinamicoPii,@function
        .size           _Z16reverse_dinamicoPii,(.L_x_1 - _Z16reverse_dinamicoPii)
        .other          _Z16reverse_dinamicoPii,@"STO_CUDA_ENTRY STV_DEFAULT"
_Z16reverse_dinamicoPii:
.text._Z16reverse_dinamicoPii:
[----:B------:R-:W-:Y:S01]  /*0000*/  LDC R1, c[0x0][0x37c] ;  /* 0x0000df00ff017b82 */ /* 0x000fe20000000800 */
[----:B------:R-:W0:Y:S07]  /*0010*/  S2R R6, SR_TID.X ;  /* 0x0000000000067919 */ /* 0x000e2e0000002100 */
[----:B------:R-:W0:Y:S01]  /*0020*/  S2UR UR4, SR_CTAID.X ;  /* 0x00000000000479c3 */ /* 0x000e220000002500 */
[----:B------:R-:W1:Y:S07]  /*0030*/  LDCU UR5, c[0x0][0x388] ;  /* 0x00007100ff0577ac */ /* 0x000e6e0008000800 */
[----:B------:R-:W0:Y:S02]  /*0040*/  LDC R7, c[0x0][0x360] ;  /* 0x0000d800ff077b82 */ /* 0x000e240000000800 */
[----:B0-----:R-:W-:-:S05]  /*0050*/  IMAD R5, R7, UR4, R6 ;  /* 0x0000000407057c24 */ /* 0x001fca000f8e0206 */
[----:B-1----:R-:W-:-:S13]  /*0060*/  ISETP.GE.AND P0, PT, R5, UR5, PT ;  /* 0x0000000505007c0c */ /* 0x002fda000bf06270 */
[----:B------:R-:W-:Y:S05]  /*0070*/  @P0 EXIT ;  /* 0x000000000000094d */ /* 0x000fea0003800000 */
[----:B------:R-:W0:Y:S01]  /*0080*/  LDC.64 R2, c[0x0][0x380] ;  /* 0x0000e000ff027b82 */ /* 0x000e220000000a00 */
[----:B------:R-:W1:Y:S01]  /*0090*/  LDCU.64 UR6, c[0x0][0x358] ;  /* 0x00006b00ff0677ac */ /* 0x000e620008000a00 */
[----:B0-----:R-:W-:-:S05]  /*00a0*/  IMAD.WIDE R2, R5, 0x4, R2 ;  /* 0x0000000405027825 */ /* 0x001fca00078e0202 */
[----:B-1----:R-:W2:Y:S01]  /*00b0*/  LDG.E R0, desc[UR6][R2.64] ;  /* 0x0000000602007981 */ /* 0x002ea2000c1e1900 */
[----:B------:R-:W0:Y:S01]  /*00c0*/  S2UR UR5, SR_CgaCtaId ;  /* 0x00000000000579c3 */ /* 0x000e220000008800 */
[----:B------:R-:W-:Y:S01]  /*00d0*/  UMOV UR4, 0x400 ;  /* 0x0000040000047882 */ /* 0x000fe20000000000 */
[----:B------:R-:W-:-:S05]  /*00e0*/  LOP3.LUT R4, RZ, R6, RZ, 0x33, !PT ;  /* 0x00000006ff047212 */ /* 0x000fca00078e33ff */
[----:B------:R-:W-:Y:S01]  /*00f0*/  IMAD.IADD R4, R4, 0x1, R7 ;  /* 0x0000000104047824 */ /* 0x000fe200078e0207 */
[----:B0-----:R-:W-:-:S06]  /*0100*/  ULEA UR4, UR5, UR4, 0x18 ;  /* 0x0000000405047291 */ /* 0x001fcc000f8ec0ff */
[----:B------:R-:W-:Y:S02]  /*0110*/  LEA R5, R6, UR4, 0x2 ;  /* 0x0000000406057c11 */ /* 0x000fe4000f8e10ff */
[----:B------:R-:W-:-:S03]  /*0120*/  LEA R4, R4, UR4, 0x2 ;  /* 0x0000000404047c11 */ /* 0x000fc6000f8e10ff */
[----:B--2---:R-:W-:Y:S01]  /*0130*/  STS [R5], R0 ;  /* 0x0000000005007388 */ /* 0x004fe20000000800 */
[----:B------:R-:W-:Y:S06]  /*0140*/  BAR.SYNC.DEFER_BLOCKING 0x0 ;  /* 0x0000000000007b1d */ /* 0x000fec0000010000 */
[----:B------:R-:W0:Y:S04]  /*0150*/  LDS R7, [R4] ;  /* 0x0000000004077984 */ /* 0x000e280000000800 */
[----:B0-----:R-:W-:Y:S01]  /*0160*/  STG.E desc[UR6][R2.64], R7 ;  /* 0x0000000702007986 */ /* 0x001fe2000c101906 */
[----:B------:R-:W-:Y:S05]  /*0170*/  EXIT ;  /* 0x000000000000794d */ /* 0x000fea0003800000 */
.L_x_0:
[----:B------:R-:W-:-:S00]  /*0180*/  BRA `(.L_x_0) ;  /* 0xfffffffc00fc7947 */ /* 0x000fc0000383ffff */
[----:B------:R-:W-:-:S00]  /*0190*/  NOP ;  /* 0x0000000000007918 */ /* 0x000fc00000000000 */
        /* <DEDUP_REMOVED lines=14> */
.L_x_1:


//--------------------- .nv.shared._Z16reverse_dinamicoPii --------------------------
	.section	.nv.shared._Z16reverse_dinamicoPii,"aw",@nobits
	.sectionflags	@""
	.align	16
	.zero		1024


//--------------------- .nv.shared.reserved.0     --------------------------
	.section	.nv.shared.reserved.0,"aw",@nobits
	.weak		__nv_reservedSMEM_offset_0_alias
	.size		__nv_reservedSMEM_offset_0_alias, 0, 64
	.other		__nv_reservedSMEM_offset_0_alias,@"STO_CUDA_RESERVED_SHARED STV_DEFAULT"
__nv_reservedSMEM_offset_0_alias:
	.zero		0
	.zero		64


//--------------------- .nv.constant0._Z16reverse_dinamicoPii --------------------------
	.section	.nv.constant0._Z16reverse_dinamicoPii,"a",@progbits
	.sectionflags	@""
	.align	4
.nv.constant0._Z16reverse_dinamicoPii:
	.zero		908


//--------------------- SYMBOLS --------------------------

	.type		.nv.reservedSmem.offset0,@object
	.size		.nv.reservedSmem.offset0,0x4
	.type		.nv.reservedSmem.cap,@object
	.size		.nv.reservedSmem.cap,0x4
